//
// Generated by NVIDIA NVVM Compiler
//
// Compiler Build ID: CL-36424714
// Cuda compilation tools, release 13.0, V13.0.88
// Based on NVVM 20.0.0
//

.version 9.0
.target sm_100
.address_size 64

	// .globl	_Z23static_partition_kernelPKfPfiii

.visible .entry _Z23static_partition_kernelPKfPfiii(
	.param .u64 .ptr .align 1 _Z23static_partition_kernelPKfPfiii_param_0,
	.param .u64 .ptr .align 1 _Z23static_partition_kernelPKfPfiii_param_1,
	.param .u32 _Z23static_partition_kernelPKfPfiii_param_2,
	.param .u32 _Z23static_partition_kernelPKfPfiii_param_3,
	.param .u32 _Z23static_partition_kernelPKfPfiii_param_4
)
{
	.reg .pred 	%p<3>;
	.reg .b32 	%r<9>;
	.reg .b32 	%f<3>;
	.reg .b64 	%rd<8>;

	ld.param.u64 	%rd1, [_Z23static_partition_kernelPKfPfiii_param_0];
	ld.param.u64 	%rd2, [_Z23static_partition_kernelPKfPfiii_param_1];
	ld.param.u32 	%r3, [_Z23static_partition_kernelPKfPfiii_param_2];
	ld.param.u32 	%r4, [_Z23static_partition_kernelPKfPfiii_param_3];
	ld.param.u32 	%r5, [_Z23static_partition_kernelPKfPfiii_param_4];
	mov.u32 	%r6, %ctaid.x;
	mov.u32 	%r7, %ntid.x;
	mov.u32 	%r8, %tid.x;
	mad.lo.s32 	%r1, %r6, %r7, %r8;
	setp.ge.s32 	%p1, %r1, %r5;
	@%p1 bra 	$L__BB0_3;
	add.s32 	%r2, %r4, %r1;
	setp.ge.s32 	%p2, %r2, %r3;
	@%p2 bra 	$L__BB0_3;
	cvta.to.global.u64 	%rd3, %rd1;
	mul.wide.s32 	%rd4, %r2, 4;
	add.s64 	%rd5, %rd3, %rd4;
	ld.global.f32 	%f1, [%rd5];
	mul.f32 	%f2, %f1, %f1;
	cvta.to.global.u64 	%rd6, %rd2;
	add.s64 	%rd7, %rd6, %rd4;
	st.global.f32 	[%rd7], %f2;
$L__BB0_3:
	ret;

}


// ===== COMPILED SASS (sm_100) =====

	.target	sm_100

	.elftype	@"ET_EXEC"


//--------------------- .note.nv.tkinfo           --------------------------
	.section	.note.nv.tkinfo,"",@"SHT_NOTE"
	.sectionflags	@"SHF_NOTE_NV_TKINFO"
	.tkinfo
        /*0018*/ 	.word	0x00000002
        /*0030*/ 	.string	""
        /*0030*/ 	.string	"ptxas"
        /*0030*/ 	.string	"Cuda compilation tools, release 13.0, V13.0.88"
        /*0030*/ 	.string	"Build cuda_13.0.r13.0/compiler.36424714_0"
        /*0030*/ 	.string	"-arch sm_100 -m 64 "



//--------------------- .note.nv.cuinfo           --------------------------
	.section	.note.nv.cuinfo,"",@"SHT_NOTE"
	.sectionflags	@"SHF_NOTE_NV_CUINFO"
        /*0018*/ 	.short	0x0002
        /*001a*/ 	.short	0x0064
        /*001c*/ 	.short	0x0082
	.zero		2


//--------------------- .nv.info                  --------------------------
	.section	.nv.info,"",@"SHT_CUDA_INFO"
	.align	4


	//----- nvinfo : EIATTR_REGCOUNT
	.align		4
        /*0000*/ 	.byte	0x04, 0x2f
        /*0002*/ 	.short	(.L_1 - .L_0)
	.align		4
.L_0:
        /*0004*/ 	.word	index@(_Z23static_partition_kernelPKfPfiii)
        /*0008*/ 	.word	0x0000000a


	//----- nvinfo : EIATTR_FRAME_SIZE
	.align		4
.L_1:
        /*000c*/ 	.byte	0x04, 0x11
        /*000e*/ 	.short	(.L_3 - .L_2)
	.align		4
.L_2:
        /*0010*/ 	.word	index@(_Z23static_partition_kernelPKfPfiii)
        /*0014*/ 	.word	0x00000000


	//----- nvinfo : EIATTR_MIN_STACK_SIZE
	.align		4
.L_3:
        /*0018*/ 	.byte	0x04, 0x12
        /*001a*/ 	.short	(.L_5 - .L_4)
	.align		4
.L_4:
        /*001c*/ 	.word	index@(_Z23static_partition_kernelPKfPfiii)
        /*0020*/ 	.word	0x00000000
.L_5:


//--------------------- .nv.compat                --------------------------
	.section	.nv.compat,"",@"SHT_CUDA_COMPAT_INFO"
	.align	4
        /*0000*/ 	.byte	0x02, 0x09, 0x00, 0x00, 0x02, 0x02, 0x01, 0x00, 0x02, 0x05, 0x05, 0x00, 0x03, 0x07, 0x01, 0x01
        /*0010*/ 	.byte	0x02, 0x03, 0x00, 0x00, 0x02, 0x06, 0x01, 0x00, 0x04, 0x0b, 0x08, 0x00, 0x09, 0x00, 0x00, 0x00
        /*0020*/ 	.byte	0x00, 0x00, 0x00, 0x00


//--------------------- .nv.info._Z23static_partition_kernelPKfPfiii --------------------------
	.section	.nv.info._Z23static_partition_kernelPKfPfiii,"",@"SHT_CUDA_INFO"
	.sectionflags	@""
	.align	4


	//----- nvinfo : EIATTR_CUDA_API_VERSION
	.align		4
        /*0000*/ 	.byte	0x04, 0x37
        /*0002*/ 	.short	(.L_7 - .L_6)
.L_6:
        /*0004*/ 	.word	0x00000082


	//----- nvinfo : EIATTR_KPARAM_INFO
	.align		4
.L_7:
        /*0008*/ 	.byte	0x04, 0x17
        /*000a*/ 	.short	(.L_9 - .L_8)
.L_8:
        /*000c*/ 	.word	0x00000000
        /*0010*/ 	.short	0x0004
        /*0012*/ 	.short	0x0018
        /*0014*/ 	.byte	0x00, 0xf0, 0x11, 0x00


	//----- nvinfo : EIATTR_KPARAM_INFO
	.align		4
.L_9:
        /*0018*/ 	.byte	0x04, 0x17
        /*001a*/ 	.short	(.L_11 - .L_10)
.L_10:
        /*001c*/ 	.word	0x00000000
        /*0020*/ 	.short	0x0003
        /*0022*/ 	.short	0x0014
        /*0024*/ 	.byte	0x00, 0xf0, 0x11, 0x00


	//----- nvinfo : EIATTR_KPARAM_INFO
	.align		4
.L_11:
        /*0028*/ 	.byte	0x04, 0x17
        /*002a*/ 	.short	(.L_13 - .L_12)
.L_12:
        /*002c*/ 	.word	0x00000000
        /*0030*/ 	.short	0x0002
        /*0032*/ 	.short	0x0010
        /*0034*/ 	.byte	0x00, 0xf0, 0x11, 0x00


	//----- nvinfo : EIATTR_KPARAM_INFO
	.align		4
.L_13:
        /*0038*/ 	.byte	0x04, 0x17
        /*003a*/ 	.short	(.L_15 - .L_14)
.L_14:
        /*003c*/ 	.word	0x00000000
        /*0040*/ 	.short	0x0001
        /*0042*/ 	.short	0x0008
        /*0044*/ 	.byte	0x00, 0xf5, 0x21, 0x00


	//----- nvinfo : EIATTR_KPARAM_INFO
	.align		4
.L_15:
        /*0048*/ 	.byte	0x04, 0x17
        /*004a*/ 	.short	(.L_17 - .L_16)
.L_16:
        /*004c*/ 	.word	0x00000000
        /*0050*/ 	.short	0x0000
        /*0052*/ 	.short	0x0000
        /*0054*/ 	.byte	0x00, 0xf5, 0x21, 0x00


	//----- nvinfo : EIATTR_SPARSE_MMA_MASK
	.align		4
.L_17:
        /*0058*/ 	.byte	0x03, 0x50
        /*005a*/ 	.short	0x0000


	//----- nvinfo : EIATTR_MAXREG_COUNT
	.align		4
        /*005c*/ 	.byte	0x03, 0x1b
        /*005e*/ 	.short	0x00ff


	//----- nvinfo : EIATTR_MERCURY_ISA_VERSION
	.align		4
        /*0060*/ 	.byte	0x03, 0x5f
        /*0062*/ 	.short	0x0101


	//----- nvinfo : EIATTR_VRC_CTA_INIT_COUNT
	.align		4
        /*0064*/ 	.byte	0x02, 0x4a
	.zero		1
	.zero		1


	//----- nvinfo : EIATTR_EXIT_INSTR_OFFSETS
	.align		4
        /*0068*/ 	.byte	0x04, 0x1c
        /*006a*/ 	.short	(.L_19 - .L_18)


	//   ....[0]....
.L_18:
        /*006c*/ 	.word	0x00000070


	//   ....[1]....
        /*0070*/ 	.word	0x000000b0


	//   ....[2]....
        /*0074*/ 	.word	0x00000140


	//----- nvinfo : EIATTR_CBANK_PARAM_SIZE
	.align		4
.L_19:
        /*0078*/ 	.byte	0x03, 0x19
        /*007a*/ 	.short	0x001c


	//----- nvinfo : EIATTR_PARAM_CBANK
	.align		4
        /*007c*/ 	.byte	0x04, 0x0a
        /*007e*/ 	.short	(.L_21 - .L_20)
	.align		4
.L_20:
        /*0080*/ 	.word	index@(.nv.constant0._Z23static_partition_kernelPKfPfiii)
        /*0084*/ 	.short	0x0380
        /*0086*/ 	.short	0x001c


	//----- nvinfo : EIATTR_SW_WAR
	.align		4
.L_21:
        /*0088*/ 	.byte	0x04, 0x36
        /*008a*/ 	.short	(.L_23 - .L_22)
.L_22:
        /*008c*/ 	.word	0x00000008
.L_23:


//--------------------- .nv.callgraph             --------------------------
	.section	.nv.callgraph,"",@"SHT_CUDA_CALLGRAPH"
	.align	4
	.sectionentsize	8
	.align		4
        /*0000*/ 	.word	0x00000000
	.align		4
        /*0004*/ 	.word	0xffffffff
	.align		4
        /*0008*/ 	.word	0x00000000
	.align		4
        /*000c*/ 	.word	0xfffffffe
	.align		4
        /*0010*/ 	.word	0x00000000
	.align		4
        /*0014*/ 	.word	0xfffffffd
	.align		4
        /*0018*/ 	.word	0x00000000
	.align		4
        /*001c*/ 	.word	0xfffffffc


//--------------------- .text._Z23static_partition_kernelPKfPfiii --------------------------
	.section	.text._Z23static_partition_kernelPKfPfiii,"ax",@progbits
	.align	128
        .global         _Z23static_partition_kernelPKfPfiii
        .type           _Z23static_partition_kernelPKfPfiii,@function
        .size           _Z23static_partition_kernelPKfPfiii,(.L_x_1 - _Z23static_partition_kernelPKfPfiii)
        .other          _Z23static_partition_kernelPKfPfiii,@"STO_CUDA_ENTRY STV_DEFAULT"
_Z23static_partition_kernelPKfPfiii:
.text._Z23static_partition_kernelPKfPfiii:
[----:B------:R-:W-:Y:S01]  /*0000*/  LDC R1, c[0x0][0x37c] ;  /* 0x0000df00ff017b82 */ /* 0x000fe20000000800 */
[----:B------:R-:W0:Y:S07]  /*0010*/  S2R R3, SR_TID.X ;  /* 0x0000000000037919 */ /* 0x000e2e0000002100 */
[----:B------:R-:W0:Y:S01]  /*0020*/  S2UR UR4, SR_CTAID.X ;  /* 0x00000000000479c3 */ /* 0x000e220000002500 */
[----:B------:R-:W1:Y:S07]  /*0030*/  LDCU UR5, c[0x0][0x398] ;  /* 0x00007300ff0577ac */ /* 0x000e6e0008000800 */
[----:B------:R-:W0:Y:S02]  /*0040*/  LDC R0, c[0x0][0x360] ;  /* 0x0000d800ff007b82 */ /* 0x000e240000000800 */
[----:B0-----:R-:W-:-:S05]  /*0050*/  IMAD R0, R0, UR4, R3 ;  /* 0x0000000400007c24 */ /* 0x001fca000f8e0203 */
[----:B-1----:R-:W-:-:S13]  /*0060*/  ISETP.GE.AND P0, PT, R0, UR5, PT ;  /* 0x0000000500007c0c */ /* 0x002fda000bf06270 */
[----:B------:R-:W-:Y:S05]  /*0070*/  @P0 EXIT ;  /* 0x000000000000094d */ /* 0x000fea0003800000 */
[----:B------:R-:W0:Y:S02]  /*0080*/  LDCU.64 UR4, c[0x0][0x390] ;  /* 0x00007200ff0477ac */ /* 0x000e240008000a00 */
[----:B0-----:R-:W-:-:S04]  /*0090*/  IADD3 R7, PT, PT, R0, UR5, RZ ;  /* 0x0000000500077c10 */ /* 0x001fc8000fffe0ff */
[----:B------:R-:W-:-:S13]  /*00a0*/  ISETP.GE.AND P0, PT, R7, UR4, PT ;  /* 0x0000000407007c0c */ /* 0x000fda000bf06270 */
[----:B------:R-:W-:Y:S05]  /*00b0*/  @P0 EXIT ;  /* 0x000000000000094d */ /* 0x000fea0003800000 */
[----:B------:R-:W0:Y:S01]  /*00c0*/  LDC.64 R2, c[0x0][0x380] ;  /* 0x0000e000ff027b82 */ /* 0x000e220000000a00 */
[----:B------:R-:W1:Y:S07]  /*00d0*/  LDCU.64 UR4, c[0x0][0x358] ;  /* 0x00006b00ff0477ac */ /* 0x000e6e0008000a00 */
[----:B------:R-:W2:Y:S01]  /*00e0*/  LDC.64 R4, c[0x0][0x388] ;  /* 0x0000e200ff047b82 */ /* 0x000ea20000000a00 */
[----:B0-----:R-:W-:-:S06]  /*00f0*/  IMAD.WIDE R2, R7, 0x4, R2 ;  /* 0x0000000407027825 */ /* 0x001fcc00078e0202 */
[----:B-1----:R-:W3:Y:S01]  /*0100*/  LDG.E R2, desc[UR4][R2.64] ;  /* 0x0000000402027981 */ /* 0x002ee2000c1e1900 */
[----:B--2---:R-:W-:-:S04]  /*0110*/  IMAD.WIDE R4, R7, 0x4, R4 ;  /* 0x0000000407047825 */ /* 0x004fc800078e0204 */
[----:B---3--:R-:W-:-:S05]  /*0120*/  FMUL R7, R2, R2 ;  /* 0x0000000202077220 */ /* 0x008fca0000400000 */
[----:B------:R-:W-:Y:S01]  /*0130*/  STG.E desc[UR4][R4.64], R7 ;  /* 0x0000000704007986 */ /* 0x000fe2000c101904 */
[----:B------:R-:W-:Y:S05]  /*0140*/  EXIT ;  /* 0x000000000000794d */ /* 0x000fea0003800000 */
.L_x_0:
[----:B------:R-:W-:-:S00]  /*0150*/  BRA `(.L_x_0) ;  /* 0xfffffffc00fc7947 */ /* 0x000fc0000383ffff */
[----:B------:R-:W-:-:S00]  /*0160*/  NOP ;  /* 0x0000000000007918 */ /* 0x000fc00000000000 */
        /* <DEDUP_REMOVED lines=9> */
.L_x_1:


//--------------------- .nv.shared.reserved.0     --------------------------
	.section	.nv.shared.reserved.0,"aw",@nobits
	.weak		__nv_reservedSMEM_offset_0_alias
	.size		__nv_reservedSMEM_offset_0_alias, 0, 64
	.other		__nv_reservedSMEM_offset_0_alias,@"STO_CUDA_RESERVED_SHARED STV_DEFAULT"
__nv_reservedSMEM_offset_0_alias:
	.zero		0
	.zero		64


//--------------------- .nv.constant0._Z23static_partition_kernelPKfPfiii --------------------------
	.section	.nv.constant0._Z23static_partition_kernelPKfPfiii,"a",@progbits
	.sectionflags	@""
	.align	4
.nv.constant0._Z23static_partition_kernelPKfPfiii:
	.zero		924


//--------------------- SYMBOLS --------------------------

	.type		.nv.reservedSmem.offset0,@object
	.size		.nv.reservedSmem.offset0,0x4
